//
// Generated by NVIDIA NVVM Compiler
//
// Compiler Build ID: CL-36424714
// Cuda compilation tools, release 13.0, V13.0.88
// Based on NVVM 20.0.0
//

.version 9.0
.target sm_100
.address_size 64

	// .globl	_Z10matrixMultPfS_S_
// _ZZ10matrixMultPfS_S_E2as has been demoted
// _ZZ10matrixMultPfS_S_E2bs has been demoted

.visible .entry _Z10matrixMultPfS_S_(
	.param .u64 .ptr .align 1 _Z10matrixMultPfS_S__param_0,
	.param .u64 .ptr .align 1 _Z10matrixMultPfS_S__param_1,
	.param .u64 .ptr .align 1 _Z10matrixMultPfS_S__param_2
)
{
	.reg .pred 	%p<13>;
	.reg .b32 	%r<71>;
	.reg .b32 	%f<118>;
	.reg .b64 	%rd<13>;
	// demoted variable
	.shared .align 4 .b8 _ZZ10matrixMultPfS_S_E2as[4096];
	// demoted variable
	.shared .align 4 .b8 _ZZ10matrixMultPfS_S_E2bs[4096];
	ld.param.u64 	%rd3, [_Z10matrixMultPfS_S__param_0];
	ld.param.u64 	%rd4, [_Z10matrixMultPfS_S__param_1];
	ld.param.u64 	%rd5, [_Z10matrixMultPfS_S__param_2];
	mov.u32 	%r1, %ntid.y;
	mul.lo.s32 	%r2, %r1, 200;
	mov.u32 	%r3, %ctaid.y;
	mul.lo.s32 	%r64, %r2, %r3;
	mov.u32 	%r5, %ntid.x;
	mov.u32 	%r41, %ctaid.x;
	mul.lo.s32 	%r63, %r5, %r41;
	mov.u32 	%r7, %tid.x;
	add.s32 	%r8, %r63, %r7;
	setp.gt.u32 	%p1, %r8, 200;
	@%p1 bra 	$L__BB0_18;
	mov.u32 	%r9, %tid.y;
	mad.lo.s32 	%r10, %r1, %r3, %r9;
	setp.gt.u32 	%p2, %r10, 200;
	@%p2 bra 	$L__BB0_18;
	mad.lo.s32 	%r11, %r9, 200, %r7;
	shl.b32 	%r42, %r9, 7;
	mov.u32 	%r43, _ZZ10matrixMultPfS_S_E2as;
	add.s32 	%r12, %r43, %r42;
	shl.b32 	%r44, %r7, 2;
	add.s32 	%r13, %r12, %r44;
	mov.u32 	%r45, _ZZ10matrixMultPfS_S_E2bs;
	add.s32 	%r15, %r45, %r44;
	add.s32 	%r14, %r15, %r42;
	and.b32  	%r16, %r5, 15;
	and.b32  	%r17, %r5, 7;
	and.b32  	%r18, %r5, 2032;
	and.b32  	%r19, %r5, 3;
	and.b32  	%r46, %r5, -16;
	neg.s32 	%r20, %r46;
	add.s32 	%r21, %r12, 32;
	add.s32 	%r22, %r15, 1024;
	add.s32 	%r23, %r64, 199;
	cvta.to.global.u64 	%rd1, %rd3;
	cvta.to.global.u64 	%rd2, %rd4;
	mov.f32 	%f117, 0f00000000;
$L__BB0_3:
	setp.lt.u32 	%p3, %r5, 16;
	add.s32 	%r48, %r11, %r64;
	mul.wide.u32 	%rd6, %r48, 4;
	add.s64 	%rd7, %rd1, %rd6;
	ld.global.f32 	%f18, [%rd7];
	st.shared.f32 	[%r13], %f18;
	add.s32 	%r49, %r11, %r63;
	mul.wide.u32 	%rd8, %r49, 4;
	add.s64 	%rd9, %rd2, %rd8;
	ld.global.f32 	%f19, [%rd9];
	st.shared.f32 	[%r14], %f19;
	bar.sync 	0;
	mov.b32 	%r69, 0;
	@%p3 bra 	$L__BB0_6;
	mov.u32 	%r65, %r22;
	mov.u32 	%r66, %r21;
	mov.u32 	%r67, %r20;
$L__BB0_5:
	.pragma "nounroll";
	ld.shared.f32 	%f20, [%r66+-32];
	ld.shared.f32 	%f21, [%r65+-1024];
	fma.rn.f32 	%f22, %f20, %f21, %f117;
	ld.shared.f32 	%f23, [%r66+-28];
	ld.shared.f32 	%f24, [%r65+-896];
	fma.rn.f32 	%f25, %f23, %f24, %f22;
	ld.shared.f32 	%f26, [%r66+-24];
	ld.shared.f32 	%f27, [%r65+-768];
	fma.rn.f32 	%f28, %f26, %f27, %f25;
	ld.shared.f32 	%f29, [%r66+-20];
	ld.shared.f32 	%f30, [%r65+-640];
	fma.rn.f32 	%f31, %f29, %f30, %f28;
	ld.shared.f32 	%f32, [%r66+-16];
	ld.shared.f32 	%f33, [%r65+-512];
	fma.rn.f32 	%f34, %f32, %f33, %f31;
	ld.shared.f32 	%f35, [%r66+-12];
	ld.shared.f32 	%f36, [%r65+-384];
	fma.rn.f32 	%f37, %f35, %f36, %f34;
	ld.shared.f32 	%f38, [%r66+-8];
	ld.shared.f32 	%f39, [%r65+-256];
	fma.rn.f32 	%f40, %f38, %f39, %f37;
	ld.shared.f32 	%f41, [%r66+-4];
	ld.shared.f32 	%f42, [%r65+-128];
	fma.rn.f32 	%f43, %f41, %f42, %f40;
	ld.shared.f32 	%f44, [%r66];
	ld.shared.f32 	%f45, [%r65];
	fma.rn.f32 	%f46, %f44, %f45, %f43;
	ld.shared.f32 	%f47, [%r66+4];
	ld.shared.f32 	%f48, [%r65+128];
	fma.rn.f32 	%f49, %f47, %f48, %f46;
	ld.shared.f32 	%f50, [%r66+8];
	ld.shared.f32 	%f51, [%r65+256];
	fma.rn.f32 	%f52, %f50, %f51, %f49;
	ld.shared.f32 	%f53, [%r66+12];
	ld.shared.f32 	%f54, [%r65+384];
	fma.rn.f32 	%f55, %f53, %f54, %f52;
	ld.shared.f32 	%f56, [%r66+16];
	ld.shared.f32 	%f57, [%r65+512];
	fma.rn.f32 	%f58, %f56, %f57, %f55;
	ld.shared.f32 	%f59, [%r66+20];
	ld.shared.f32 	%f60, [%r65+640];
	fma.rn.f32 	%f61, %f59, %f60, %f58;
	ld.shared.f32 	%f62, [%r66+24];
	ld.shared.f32 	%f63, [%r65+768];
	fma.rn.f32 	%f64, %f62, %f63, %f61;
	ld.shared.f32 	%f65, [%r66+28];
	ld.shared.f32 	%f66, [%r65+896];
	fma.rn.f32 	%f117, %f65, %f66, %f64;
	add.s32 	%r67, %r67, 16;
	add.s32 	%r66, %r66, 64;
	add.s32 	%r65, %r65, 2048;
	setp.ne.s32 	%p4, %r67, 0;
	mov.u32 	%r69, %r18;
	@%p4 bra 	$L__BB0_5;
$L__BB0_6:
	setp.eq.s32 	%p5, %r16, 0;
	@%p5 bra 	$L__BB0_16;
	add.s32 	%r50, %r16, -1;
	setp.lt.u32 	%p6, %r50, 7;
	@%p6 bra 	$L__BB0_9;
	shl.b32 	%r51, %r69, 2;
	add.s32 	%r52, %r12, %r51;
	ld.shared.f32 	%f68, [%r52];
	shl.b32 	%r53, %r69, 7;
	add.s32 	%r54, %r15, %r53;
	ld.shared.f32 	%f69, [%r54];
	fma.rn.f32 	%f70, %f68, %f69, %f117;
	ld.shared.f32 	%f71, [%r52+4];
	ld.shared.f32 	%f72, [%r54+128];
	fma.rn.f32 	%f73, %f71, %f72, %f70;
	ld.shared.f32 	%f74, [%r52+8];
	ld.shared.f32 	%f75, [%r54+256];
	fma.rn.f32 	%f76, %f74, %f75, %f73;
	ld.shared.f32 	%f77, [%r52+12];
	ld.shared.f32 	%f78, [%r54+384];
	fma.rn.f32 	%f79, %f77, %f78, %f76;
	ld.shared.f32 	%f80, [%r52+16];
	ld.shared.f32 	%f81, [%r54+512];
	fma.rn.f32 	%f82, %f80, %f81, %f79;
	ld.shared.f32 	%f83, [%r52+20];
	ld.shared.f32 	%f84, [%r54+640];
	fma.rn.f32 	%f85, %f83, %f84, %f82;
	ld.shared.f32 	%f86, [%r52+24];
	ld.shared.f32 	%f87, [%r54+768];
	fma.rn.f32 	%f88, %f86, %f87, %f85;
	ld.shared.f32 	%f89, [%r52+28];
	ld.shared.f32 	%f90, [%r54+896];
	fma.rn.f32 	%f117, %f89, %f90, %f88;
	add.s32 	%r69, %r69, 8;
$L__BB0_9:
	setp.eq.s32 	%p7, %r17, 0;
	@%p7 bra 	$L__BB0_16;
	add.s32 	%r55, %r17, -1;
	setp.lt.u32 	%p8, %r55, 3;
	@%p8 bra 	$L__BB0_12;
	shl.b32 	%r56, %r69, 2;
	add.s32 	%r57, %r12, %r56;
	ld.shared.f32 	%f92, [%r57];
	shl.b32 	%r58, %r69, 7;
	add.s32 	%r59, %r15, %r58;
	ld.shared.f32 	%f93, [%r59];
	fma.rn.f32 	%f94, %f92, %f93, %f117;
	ld.shared.f32 	%f95, [%r57+4];
	ld.shared.f32 	%f96, [%r59+128];
	fma.rn.f32 	%f97, %f95, %f96, %f94;
	ld.shared.f32 	%f98, [%r57+8];
	ld.shared.f32 	%f99, [%r59+256];
	fma.rn.f32 	%f100, %f98, %f99, %f97;
	ld.shared.f32 	%f101, [%r57+12];
	ld.shared.f32 	%f102, [%r59+384];
	fma.rn.f32 	%f117, %f101, %f102, %f100;
	add.s32 	%r69, %r69, 4;
$L__BB0_12:
	setp.eq.s32 	%p9, %r19, 0;
	@%p9 bra 	$L__BB0_16;
	setp.eq.s32 	%p10, %r19, 1;
	shl.b32 	%r60, %r69, 2;
	add.s32 	%r37, %r12, %r60;
	ld.shared.f32 	%f103, [%r37];
	shl.b32 	%r61, %r69, 7;
	add.s32 	%r38, %r15, %r61;
	ld.shared.f32 	%f104, [%r38];
	fma.rn.f32 	%f117, %f103, %f104, %f117;
	@%p10 bra 	$L__BB0_16;
	setp.eq.s32 	%p11, %r19, 2;
	ld.shared.f32 	%f105, [%r37+4];
	ld.shared.f32 	%f106, [%r38+128];
	fma.rn.f32 	%f117, %f105, %f106, %f117;
	@%p11 bra 	$L__BB0_16;
	ld.shared.f32 	%f107, [%r37+8];
	ld.shared.f32 	%f108, [%r38+256];
	fma.rn.f32 	%f117, %f107, %f108, %f117;
$L__BB0_16:
	bar.sync 	0;
	add.s32 	%r64, %r64, %r5;
	add.s32 	%r63, %r63, %r2;
	setp.lt.s32 	%p12, %r64, %r23;
	@%p12 bra 	$L__BB0_3;
	mad.lo.s32 	%r62, %r10, 200, %r8;
	cvta.to.global.u64 	%rd10, %rd5;
	mul.wide.u32 	%rd11, %r62, 4;
	add.s64 	%rd12, %rd10, %rd11;
	st.global.f32 	[%rd12], %f117;
$L__BB0_18:
	ret;

}


// ===== COMPILED SASS (sm_100) =====

	.target	sm_100

	.elftype	@"ET_EXEC"


//--------------------- .note.nv.tkinfo           --------------------------
	.section	.note.nv.tkinfo,"",@"SHT_NOTE"
	.sectionflags	@"SHF_NOTE_NV_TKINFO"
	.tkinfo
        /*0018*/ 	.word	0x00000002
        /*0030*/ 	.string	""
        /*0030*/ 	.string	"ptxas"
        /*0030*/ 	.string	"Cuda compilation tools, release 13.0, V13.0.88"
        /*0030*/ 	.string	"Build cuda_13.0.r13.0/compiler.36424714_0"
        /*0030*/ 	.string	"-arch sm_100 -m 64 "



//--------------------- .note.nv.cuinfo           --------------------------
	.section	.note.nv.cuinfo,"",@"SHT_NOTE"
	.sectionflags	@"SHF_NOTE_NV_CUINFO"
        /*0018*/ 	.short	0x0002
        /*001a*/ 	.short	0x0064
        /*001c*/ 	.short	0x0082
	.zero		2


//--------------------- .nv.info                  --------------------------
	.section	.nv.info,"",@"SHT_CUDA_INFO"
	.align	4


	//----- nvinfo : EIATTR_REGCOUNT
	.align		4
        /*0000*/ 	.byte	0x04, 0x2f
        /*0002*/ 	.short	(.L_1 - .L_0)
	.align		4
.L_0:
        /*0004*/ 	.word	index@(_Z10matrixMultPfS_S_)
        /*0008*/ 	.word	0x0000001e


	//----- nvinfo : EIATTR_FRAME_SIZE
	.align		4
.L_1:
        /*000c*/ 	.byte	0x04, 0x11
        /*000e*/ 	.short	(.L_3 - .L_2)
	.align		4
.L_2:
        /*0010*/ 	.word	index@(_Z10matrixMultPfS_S_)
        /*0014*/ 	.word	0x00000000


	//----- nvinfo : EIATTR_MIN_STACK_SIZE
	.align		4
.L_3:
        /*0018*/ 	.byte	0x04, 0x12
        /*001a*/ 	.short	(.L_5 - .L_4)
	.align		4
.L_4:
        /*001c*/ 	.word	index@(_Z10matrixMultPfS_S_)
        /*0020*/ 	.word	0x00000000
.L_5:


//--------------------- .nv.compat                --------------------------
	.section	.nv.compat,"",@"SHT_CUDA_COMPAT_INFO"
	.align	4
        /*0000*/ 	.byte	0x02, 0x09, 0x00, 0x00, 0x02, 0x02, 0x01, 0x00, 0x02, 0x05, 0x05, 0x00, 0x03, 0x07, 0x01, 0x01
        /*0010*/ 	.byte	0x02, 0x03, 0x00, 0x00, 0x02, 0x06, 0x01, 0x00, 0x04, 0x0b, 0x08, 0x00, 0x09, 0x00, 0x00, 0x00
        /*0020*/ 	.byte	0x00, 0x00, 0x00, 0x00


//--------------------- .nv.info._Z10matrixMultPfS_S_ --------------------------
	.section	.nv.info._Z10matrixMultPfS_S_,"",@"SHT_CUDA_INFO"
	.sectionflags	@""
	.align	4


	//----- nvinfo : EIATTR_CUDA_API_VERSION
	.align		4
        /*0000*/ 	.byte	0x04, 0x37
        /*0002*/ 	.short	(.L_7 - .L_6)
.L_6:
        /*0004*/ 	.word	0x00000082


	//----- nvinfo : EIATTR_KPARAM_INFO
	.align		4
.L_7:
        /*0008*/ 	.byte	0x04, 0x17
        /*000a*/ 	.short	(.L_9 - .L_8)
.L_8:
        /*000c*/ 	.word	0x00000000
        /*0010*/ 	.short	0x0002
        /*0012*/ 	.short	0x0010
        /*0014*/ 	.byte	0x00, 0xf5, 0x21, 0x00


	//----- nvinfo : EIATTR_KPARAM_INFO
	.align		4
.L_9:
        /*0018*/ 	.byte	0x04, 0x17
        /*001a*/ 	.short	(.L_11 - .L_10)
.L_10:
        /*001c*/ 	.word	0x00000000
        /*0020*/ 	.short	0x0001
        /*0022*/ 	.short	0x0008
        /*0024*/ 	.byte	0x00, 0xf5, 0x21, 0x00


	//----- nvinfo : EIATTR_KPARAM_INFO
	.align		4
.L_11:
        /*0028*/ 	.byte	0x04, 0x17
        /*002a*/ 	.short	(.L_13 - .L_12)
.L_12:
        /*002c*/ 	.word	0x00000000
        /*0030*/ 	.short	0x0000
        /*0032*/ 	.short	0x0000
        /*0034*/ 	.byte	0x00, 0xf5, 0x21, 0x00


	//----- nvinfo : EIATTR_SPARSE_MMA_MASK
	.align		4
.L_13:
        /*0038*/ 	.byte	0x03, 0x50
        /*003a*/ 	.short	0x0000


	//----- nvinfo : EIATTR_MAXREG_COUNT
	.align		4
        /*003c*/ 	.byte	0x03, 0x1b
        /*003e*/ 	.short	0x00ff


	//----- nvinfo : EIATTR_NUM_BARRIERS
	.align		4
        /*0040*/ 	.byte	0x02, 0x4c
        /*0042*/ 	.byte	0x01
	.zero		1


	//----- nvinfo : EIATTR_MERCURY_ISA_VERSION
	.align		4
        /*0044*/ 	.byte	0x03, 0x5f
        /*0046*/ 	.short	0x0101


	//----- nvinfo : EIATTR_UNUSED_LOAD_BYTE_OFFSET
	.align		4
        /*0048*/ 	.byte	0x04, 0x44
        /*004a*/ 	.short	(.L_15 - .L_14)


	//   ....[0]....
.L_14:
        /*004c*/ 	.word	0x00000920
        /*0050*/ 	.word	0x00000fff


	//----- nvinfo : EIATTR_VRC_CTA_INIT_COUNT
	.align		4
.L_15:
        /*0054*/ 	.byte	0x02, 0x4a
	.zero		1
	.zero		1


	//----- nvinfo : EIATTR_EXIT_INSTR_OFFSETS
	.align		4
        /*0058*/ 	.byte	0x04, 0x1c
        /*005a*/ 	.short	(.L_17 - .L_16)


	//   ....[0]....
.L_16:
        /*005c*/ 	.word	0x000000b0


	//   ....[1]....
        /*0060*/ 	.word	0x000000f0


	//   ....[2]....
        /*0064*/ 	.word	0x00000a30


	//----- nvinfo : EIATTR_CBANK_PARAM_SIZE
	.align		4
.L_17:
        /*0068*/ 	.byte	0x03, 0x19
        /*006a*/ 	.short	0x0018


	//----- nvinfo : EIATTR_PARAM_CBANK
	.align		4
        /*006c*/ 	.byte	0x04, 0x0a
        /*006e*/ 	.short	(.L_19 - .L_18)
	.align		4
.L_18:
        /*0070*/ 	.word	index@(.nv.constant0._Z10matrixMultPfS_S_)
        /*0074*/ 	.short	0x0380
        /*0076*/ 	.short	0x0018


	//----- nvinfo : EIATTR_SW_WAR
	.align		4
.L_19:
        /*0078*/ 	.byte	0x04, 0x36
        /*007a*/ 	.short	(.L_21 - .L_20)
.L_20:
        /*007c*/ 	.word	0x00000008
.L_21:


//--------------------- .nv.callgraph             --------------------------
	.section	.nv.callgraph,"",@"SHT_CUDA_CALLGRAPH"
	.align	4
	.sectionentsize	8
	.align		4
        /*0000*/ 	.word	0x00000000
	.align		4
        /*0004*/ 	.word	0xffffffff
	.align		4
        /*0008*/ 	.word	0x00000000
	.align		4
        /*000c*/ 	.word	0xfffffffe
	.align		4
        /*0010*/ 	.word	0x00000000
	.align		4
        /*0014*/ 	.word	0xfffffffd
	.align		4
        /*0018*/ 	.word	0x00000000
	.align		4
        /*001c*/ 	.word	0xfffffffc


//--------------------- .text._Z10matrixMultPfS_S_ --------------------------
	.section	.text._Z10matrixMultPfS_S_,"ax",@progbits
	.align	128
        .global         _Z10matrixMultPfS_S_
        .type           _Z10matrixMultPfS_S_,@function
        .size           _Z10matrixMultPfS_S_,(.L_x_7 - _Z10matrixMultPfS_S_)
        .other          _Z10matrixMultPfS_S_,@"STO_CUDA_ENTRY STV_DEFAULT"
_Z10matrixMultPfS_S_:
.text._Z10matrixMultPfS_S_:
[----:B------:R-:W-:Y:S01]  /*0000*/  LDC R1, c[0x0][0x37c] ;  /* 0x0000df00ff017b82 */ /* 0x000fe20000000800 */
[----:B------:R-:W0:Y:S07]  /*0010*/  S2R R6, SR_TID.X ;  /* 0x0000000000067919 */ /* 0x000e2e0000002100 */
[----:B------:R-:W1:Y:S01]  /*0020*/  S2UR UR4, SR_CTAID.X ;  /* 0x00000000000479c3 */ /* 0x000e620000002500 */
[----:B------:R-:W2:Y:S01]  /*0030*/  LDCU UR5, c[0x0][0x364] ;  /* 0x00006c80ff0577ac */ /* 0x000ea20008000800 */
[----:B------:R-:W3:Y:S01]  /*0040*/  S2R R17, SR_CTAID.Y ;  /* 0x0000000000117919 */ /* 0x000ee20000002600 */
[----:B------:R-:W1:Y:S01]  /*0050*/  LDCU UR13, c[0x0][0x360] ;  /* 0x00006c00ff0d77ac */ /* 0x000e620008000800 */
[----:B--2---:R-:W-:-:S02]  /*0060*/  UIMAD UR8, UR5, 0xc8, URZ ;  /* 0x000000c8050878a4 */ /* 0x004fc4000f8e02ff */
[----:B-1----:R-:W-:-:S06]  /*0070*/  UIMAD UR4, UR13, UR4, URZ ;  /* 0x000000040d0472a4 */ /* 0x002fcc000f8e02ff */
[----:B0-----:R-:W-:-:S04]  /*0080*/  IADD3 R18, PT, PT, R6, UR4, RZ ;  /* 0x0000000406127c10 */ /* 0x001fc8000fffe0ff */
[----:B------:R-:W-:Y:S01]  /*0090*/  ISETP.GT.U32.AND P0, PT, R18, 0xc8, PT ;  /* 0x000000c81200780c */ /* 0x000fe20003f04070 */
[----:B---3--:R-:W-:-:S12]  /*00a0*/  IMAD R19, R17, UR8, RZ ;  /* 0x0000000811137c24 */ /* 0x008fd8000f8e02ff */
[----:B------:R-:W-:Y:S05]  /*00b0*/  @P0 EXIT ;  /* 0x000000000000094d */ /* 0x000fea0003800000 */
[----:B------:R-:W0:Y:S02]  /*00c0*/  S2R R5, SR_TID.Y ;  /* 0x0000000000057919 */ /* 0x000e240000002200 */
[----:B0-----:R-:W-:-:S05]  /*00d0*/  IMAD R17, R17, UR5, R5 ;  /* 0x0000000511117c24 */ /* 0x001fca000f8e0205 */
[----:B------:R-:W-:-:S13]  /*00e0*/  ISETP.GT.U32.AND P0, PT, R17, 0xc8, PT ;  /* 0x000000c81100780c */ /* 0x000fda0003f04070 */
[----:B------:R-:W-:Y:S05]  /*00f0*/  @P0 EXIT ;  /* 0x000000000000094d */ /* 0x000fea0003800000 */
[----:B------:R-:W0:Y:S01]  /*0100*/  S2UR UR7, SR_CgaCtaId ;  /* 0x00000000000779c3 */ /* 0x000e220000008800 */
[----:B------:R-:W-:Y:S01]  /*0110*/  UMOV UR5, 0x400 ;  /* 0x0000040000057882 */ /* 0x000fe20000000000 */
[----:B------:R-:W-:Y:S01]  /*0120*/  HFMA2 R23, -RZ, RZ, 0, 0 ;  /* 0x00000000ff177431 */ /* 0x000fe200000001ff */
[----:B------:R-:W-:Y:S01]  /*0130*/  UIADD3 UR6, UPT, UPT, UR5, 0x1000, URZ ;  /* 0x0000100005067890 */ /* 0x000fe2000fffe0ff */
[----:B------:R-:W-:Y:S01]  /*0140*/  IMAD R16, R5, 0xc8, R6 ;  /* 0x000000c805107824 */ /* 0x000fe200078e0206 */
[----:B------:R-:W-:Y:S01]  /*0150*/  IADD3 R0, PT, PT, R19, 0xc7, RZ ;  /* 0x000000c713007810 */ /* 0x000fe20007ffe0ff */
[----:B------:R-:W-:Y:S02]  /*0160*/  ULOP3.LUT UR9, UR13, 0xf, URZ, 0xc0, !UPT ;  /* 0x0000000f0d097892 */ /* 0x000fe4000f8ec0ff */
[----:B------:R-:W-:Y:S02]  /*0170*/  ULOP3.LUT UR10, UR13, 0x7, URZ, 0xc0, !UPT ;  /* 0x000000070d0a7892 */ /* 0x000fe4000f8ec0ff */
[----:B------:R-:W-:-:S02]  /*0180*/  ULOP3.LUT UR11, UR13, 0x7f0, URZ, 0xc0, !UPT ;  /* 0x000007f00d0b7892 */ /* 0x000fc4000f8ec0ff */
[----:B------:R-:W-:Y:S01]  /*0190*/  ULOP3.LUT UR12, UR13, 0x3, URZ, 0xc0, !UPT ;  /* 0x000000030d0c7892 */ /* 0x000fe2000f8ec0ff */
[----:B------:R-:W1:Y:S01]  /*01a0*/  LDCU.64 UR14, c[0x0][0x358] ;  /* 0x00006b00ff0e77ac */ /* 0x000e620008000a00 */
[----:B0-----:R-:W-:Y:S02]  /*01b0*/  ULEA UR6, UR7, UR6, 0x18 ;  /* 0x0000000607067291 */ /* 0x001fe4000f8ec0ff */
[----:B------:R-:W-:Y:S02]  /*01c0*/  ULEA UR5, UR7, UR5, 0x18 ;  /* 0x0000000507057291 */ /* 0x000fe4000f8ec0ff */
[----:B------:R-:W-:Y:S02]  /*01d0*/  ULOP3.LUT UR7, UR13, 0xfffffff0, URZ, 0xc0, !UPT ;  /* 0xfffffff00d077892 */ /* 0x000fe4000f8ec0ff */
[----:B------:R-:W-:Y:S02]  /*01e0*/  LEA R2, R6, UR6, 0x2 ;  /* 0x0000000606027c11 */ /* 0x000fe4000f8e10ff */
[C---:B------:R-:W-:Y:S01]  /*01f0*/  LEA R7, R5.reuse, UR5, 0x7 ;  /* 0x0000000505077c11 */ /* 0x040fe2000f8e38ff */
[----:B------:R-:W-:Y:S01]  /*0200*/  UIADD3 UR7, UPT, UPT, -UR7, URZ, URZ ;  /* 0x000000ff07077290 */ /* 0x000fe2000fffe1ff */
[----:B------:R-:W-:-:S02]  /*0210*/  LEA R4, R5, R2, 0x7 ;  /* 0x0000000205047211 */ /* 0x000fc400078e38ff */
[----:B------:R-:W-:Y:S02]  /*0220*/  LEA R6, R6, R7, 0x2 ;  /* 0x0000000706067211 */ /* 0x000fe400078e10ff */
[----:B------:R-:W-:Y:S02]  /*0230*/  IADD3 R3, PT, PT, R7, 0x20, RZ ;  /* 0x0000002007037810 */ /* 0x000fe40007ffe0ff */
[----:B-1----:R-:W-:-:S07]  /*0240*/  IADD3 R5, PT, PT, R2, 0x400, RZ ;  /* 0x0000040002057810 */ /* 0x002fce0007ffe0ff */
.L_x_5:
[----:B0-----:R-:W0:Y:S01]  /*0250*/  LDC.64 R10, c[0x0][0x380] ;  /* 0x0000e000ff0a7b82 */ /* 0x001e220000000a00 */
[C---:B------:R-:W-:Y:S02]  /*0260*/  IADD3 R13, PT, PT, R16.reuse, R19, RZ ;  /* 0x00000013100d7210 */ /* 0x040fe40007ffe0ff */
[----:B------:R-:W-:-:S05]  /*0270*/  IADD3 R15, PT, PT, R16, UR4, RZ ;  /* 0x00000004100f7c10 */ /* 0x000fca000fffe0ff */
[----:B------:R-:W1:Y:S01]  /*0280*/  LDC.64 R8, c[0x0][0x388] ;  /* 0x0000e200ff087b82 */ /* 0x000e620000000a00 */
[----:B0-----:R-:W-:-:S06]  /*0290*/  IMAD.WIDE.U32 R10, R13, 0x4, R10 ;  /* 0x000000040d0a7825 */ /* 0x001fcc00078e000a */
[----:B------:R-:W2:Y:S01]  /*02a0*/  LDG.E R11, desc[UR14][R10.64] ;  /* 0x0000000e0a0b7981 */ /* 0x000ea2000c1e1900 */
[----:B-1----:R-:W-:-:S06]  /*02b0*/  IMAD.WIDE.U32 R8, R15, 0x4, R8 ;  /* 0x000000040f087825 */ /* 0x002fcc00078e0008 */
[----:B------:R-:W3:Y:S01]  /*02c0*/  LDG.E R9, desc[UR14][R8.64] ;  /* 0x0000000e08097981 */ /* 0x000ee2000c1e1900 */
[----:B------:R-:W-:Y:S02]  /*02d0*/  UISETP.GE.U32.AND UP0, UPT, UR13, 0x10, UPT ;  /* 0x000000100d00788c */ /* 0x000fe4000bf06070 */
[----:B------:R-:W-:Y:S02]  /*02e0*/  IADD3 R19, PT, PT, R19, UR13, RZ ;  /* 0x0000000d13137c10 */ /* 0x000fe4000fffe0ff */
[----:B------:R-:W-:Y:S02]  /*02f0*/  MOV R20, RZ ;  /* 0x000000ff00147202 */ /* 0x000fe40000000f00 */
[----:B------:R-:W-:Y:S01]  /*0300*/  ISETP.GE.AND P0, PT, R19, R0, PT ;  /* 0x000000001300720c */ /* 0x000fe20003f06270 */
[----:B--2---:R0:W-:Y:S04]  /*0310*/  STS [R6], R11 ;  /* 0x0000000b06007388 */ /* 0x0041e80000000800 */
[----:B---3--:R0:W-:Y:S01]  /*0320*/  STS [R4], R9 ;  /* 0x0000000904007388 */ /* 0x0081e20000000800 */
[----:B------:R-:W-:Y:S06]  /*0330*/  BAR.SYNC.DEFER_BLOCKING 0x0 ;  /* 0x0000000000007b1d */ /* 0x000fec0000010000 */
[----:B------:R-:W-:Y:S05]  /*0340*/  BRA.U !UP0, `(.L_x_0) ;  /* 0x0000000108b47547 */ /* 0x000fea000b800000 */
[----:B------:R-:W-:Y:S01]  /*0350*/  MOV R20, R5 ;  /* 0x0000000500147202 */ /* 0x000fe20000000f00 */
[----:B------:R-:W-:Y:S01]  /*0360*/  UMOV UR5, UR7 ;  /* 0x0000000700057c82 */ /* 0x000fe20008000000 */
[----:B------:R-:W-:-:S07]  /*0370*/  MOV R21, R3 ;  /* 0x0000000300157202 */ /* 0x000fce0000000f00 */
.L_x_1:
[----:B------:R-:W-:Y:S01]  /*0380*/  LDS R8, [R20+-0x400] ;  /* 0xfffc000014087984 */ /* 0x000fe20000000800 */
[----:B------:R-:W-:-:S03]  /*0390*/  UIADD3 UR5, UPT, UPT, UR5, 0x10, URZ ;  /* 0x0000001005057890 */ /* 0x000fc6000fffe0ff */
[----:B------:R-:W1:Y:S01]  /*03a0*/  LDS.128 R12, [R21+-0x20] ;  /* 0xffffe000150c7984 */ /* 0x000e620000000c00 */
[----:B------:R-:W-:-:S03]  /*03b0*/  UISETP.NE.AND UP0, UPT, UR5, URZ, UPT ;  /* 0x000000ff0500728c */ /* 0x000fc6000bf05270 */
[----:B------:R-:W2:Y:S04]  /*03c0*/  LDS R27, [R20+-0x380] ;  /* 0xfffc8000141b7984 */ /* 0x000ea80000000800 */
[----:B------:R-:W3:Y:S04]  /*03d0*/  LDS R25, [R20+-0x300] ;  /* 0xfffd000014197984 */ /* 0x000ee80000000800 */
[----:B------:R-:W4:Y:S04]  /*03e0*/  LDS R24, [R20+-0x280] ;  /* 0xfffd800014187984 */ /* 0x000f280000000800 */
[----:B------:R-:W-:Y:S04]  /*03f0*/  LDS R22, [R20+-0x180] ;  /* 0xfffe800014167984 */ /* 0x000fe80000000800 */
[----:B------:R-:W-:Y:S01]  /*0400*/  LDS R26, [R20+-0x80] ;  /* 0xffff8000141a7984 */ /* 0x000fe20000000800 */
[----:B-1----:R-:W-:-:S03]  /*0410*/  FFMA R12, R12, R8, R23 ;  /* 0x000000080c0c7223 */ /* 0x002fc60000000017 */
[----:B------:R-:W-:Y:S01]  /*0420*/  LDS R23, [R20+-0x200] ;  /* 0xfffe000014177984 */ /* 0x000fe20000000800 */
[----:B--2---:R-:W-:-:S03]  /*0430*/  FFMA R12, R27, R13, R12 ;  /* 0x0000000d1b0c7223 */ /* 0x004fc6000000000c */
[----:B0-----:R-:W0:Y:S01]  /*0440*/  LDS.128 R8, [R21+-0x10] ;  /* 0xfffff00015087984 */ /* 0x001e220000000c00 */
[----:B---3--:R-:W-:-:S03]  /*0450*/  FFMA R13, R25, R14, R12 ;  /* 0x0000000e190d7223 */ /* 0x008fc6000000000c */
[----:B------:R-:W1:Y:S01]  /*0460*/  LDS R25, [R20+-0x100] ;  /* 0xffff000014197984 */ /* 0x000e620000000800 */
[----:B----4-:R-:W-:-:S03]  /*0470*/  FFMA R13, R24, R15, R13 ;  /* 0x0000000f180d7223 */ /* 0x010fc6000000000d */
[----:B------:R-:W-:Y:S04]  /*0480*/  LDS R27, [R20] ;  /* 0x00000000141b7984 */ /* 0x000fe80000000800 */
[----:B------:R-:W-:Y:S01]  /*0490*/  LDS R24, [R20+0x80] ;  /* 0x0000800014187984 */ /* 0x000fe20000000800 */
[----:B0-----:R-:W-:-:S03]  /*04a0*/  FFMA R23, R8, R23, R13 ;  /* 0x0000001708177223 */ /* 0x001fc6000000000d */
[----:B------:R-:W0:Y:S01]  /*04b0*/  LDS.128 R12, [R21] ;  /* 0x00000000150c7984 */ /* 0x000e220000000c00 */
[----:B------:R-:W-:-:S03]  /*04c0*/  FFMA R22, R22, R9, R23 ;  /* 0x0000000916167223 */ /* 0x000fc60000000017 */
[----:B------:R-:W2:Y:S01]  /*04d0*/  LDS R23, [R20+0x100] ;  /* 0x0001000014177984 */ /* 0x000ea20000000800 */
[----:B-1----:R-:W-:-:S03]  /*04e0*/  FFMA R25, R25, R10, R22 ;  /* 0x0000000a19197223 */ /* 0x002fc60000000016 */
[----:B------:R-:W1:Y:S01]  /*04f0*/  LDS R22, [R20+0x180] ;  /* 0x0001800014167984 */ /* 0x000e620000000800 */
[----:B------:R-:W-:-:S03]  /*0500*/  FFMA R11, R26, R11, R25 ;  /* 0x0000000b1a0b7223 */ /* 0x000fc60000000019 */
[----:B------:R-:W-:Y:S01]  /*0510*/  LDS R25, [R20+0x200] ;  /* 0x0002000014197984 */ /* 0x000fe20000000800 */
[----:B0-----:R-:W-:-:S03]  /*0520*/  FFMA R27, R12, R27, R11 ;  /* 0x0000001b0c1b7223 */ /* 0x001fc6000000000b */
[----:B------:R0:W3:Y:S01]  /*0530*/  LDS.128 R8, [R21+0x10] ;  /* 0x0000100015087984 */ /* 0x0000e20000000c00 */
[----:B------:R-:W-:-:S03]  /*0540*/  FFMA R24, R24, R13, R27 ;  /* 0x0000000d18187223 */ /* 0x000fc6000000001b */
[----:B------:R-:W4:Y:S01]  /*0550*/  LDS R27, [R20+0x280] ;  /* 0x00028000141b7984 */ /* 0x000f220000000800 */
[----:B--2---:R-:W-:-:S03]  /*0560*/  FFMA R23, R23, R14, R24 ;  /* 0x0000000e17177223 */ /* 0x004fc60000000018 */
[----:B------:R-:W2:Y:S01]  /*0570*/  LDS R13, [R20+0x300] ;  /* 0x00030000140d7984 */ /* 0x000ea20000000800 */
[----:B0-----:R-:W-:Y:S01]  /*0580*/  IADD3 R21, PT, PT, R21, 0x40, RZ ;  /* 0x0000004015157810 */ /* 0x001fe20007ffe0ff */
[----:B-1----:R-:W-:Y:S02]  /*0590*/  FFMA R15, R22, R15, R23 ;  /* 0x0000000f160f7223 */ /* 0x002fe40000000017 */
[----:B------:R0:W1:Y:S02]  /*05a0*/  LDS R12, [R20+0x380] ;  /* 0x00038000140c7984 */ /* 0x0000640000000800 */
[----:B0-----:R-:W-:Y:S01]  /*05b0*/  IADD3 R20, PT, PT, R20, 0x800, RZ ;  /* 0x0000080014147810 */ /* 0x001fe20007ffe0ff */
[----:B---3--:R-:W-:-:S04]  /*05c0*/  FFMA R8, R8, R25, R15 ;  /* 0x0000001908087223 */ /* 0x008fc8000000000f */
[----:B----4-:R-:W-:-:S04]  /*05d0*/  FFMA R8, R27, R9, R8 ;  /* 0x000000091b087223 */ /* 0x010fc80000000008 */
[----:B--2---:R-:W-:-:S04]  /*05e0*/  FFMA R13, R13, R10, R8 ;  /* 0x0000000a0d0d7223 */ /* 0x004fc80000000008 */
[----:B-1----:R-:W-:Y:S01]  /*05f0*/  FFMA R23, R12, R11, R13 ;  /* 0x0000000b0c177223 */ /* 0x002fe2000000000d */
[----:B------:R-:W-:Y:S06]  /*0600*/  BRA.U UP0, `(.L_x_1) ;  /* 0xfffffffd005c7547 */ /* 0x000fec000b83ffff */
[----:B------:R-:W-:-:S07]  /*0610*/  MOV R20, UR11 ;  /* 0x0000000b00147c02 */ /* 0x000fce0008000f00 */
.L_x_0:
[----:B------:R-:W-:-:S09]  /*0620*/  UISETP.NE.AND UP0, UPT, UR9, URZ, UPT ;  /* 0x000000ff0900728c */ /* 0x000fd2000bf05270 */
[----:B------:R-:W-:Y:S05]  /*0630*/  BRA.U !UP0, `(.L_x_2) ;  /* 0x0000000108e07547 */ /* 0x000fea000b800000 */
[----:B------:R-:W-:Y:S02]  /*0640*/  UIADD3 UR5, UPT, UPT, UR9, -0x1, URZ ;  /* 0xffffffff09057890 */ /* 0x000fe4000fffe0ff */
[----:B------:R-:W-:Y:S02]  /*0650*/  UISETP.NE.AND UP1, UPT, UR10, URZ, UPT ;  /* 0x000000ff0a00728c */ /* 0x000fe4000bf25270 */
[----:B------:R-:W-:-:S09]  /*0660*/  UISETP.GE.U32.AND UP0, UPT, UR5, 0x7, UPT ;  /* 0x000000070500788c */ /* 0x000fd2000bf06070 */
[----:B------:R-:W-:Y:S05]  /*0670*/  BRA.U !UP0, `(.L_x_3) ;  /* 0x0000000108547547 */ /* 0x000fea000b800000 */
[C---:B------:R-:W-:Y:S02]  /*0680*/  LEA R24, R20.reuse, R2, 0x7 ;  /* 0x0000000214187211 */ /* 0x040fe400078e38ff */
[C---:B------:R-:W-:Y:S02]  /*0690*/  LEA R25, R20.reuse, R7, 0x2 ;  /* 0x0000000714197211 */ /* 0x040fe400078e10ff */
[----:B------:R-:W-:Y:S01]  /*06a0*/  IADD3 R20, PT, PT, R20, 0x8, RZ ;  /* 0x0000000814147810 */ /* 0x000fe20007ffe0ff */
[----:B------:R-:W-:Y:S04]  /*06b0*/  LDS R12, [R24] ;  /* 0x00000000180c7984 */ /* 0x000fe80000000800 */
[----:B0-----:R-:W0:Y:S04]  /*06c0*/  LDS.128 R8, [R25] ;  /* 0x0000000019087984 */ /* 0x001e280000000c00 */
[----:B------:R-:W1:Y:S04]  /*06d0*/  LDS R27, [R24+0x80] ;  /* 0x00008000181b7984 */ /* 0x000e680000000800 */
[----:B------:R-:W2:Y:S04]  /*06e0*/  LDS R21, [R24+0x100] ;  /* 0x0001000018157984 */ /* 0x000ea80000000800 */
[----:B------:R-:W3:Y:S01]  /*06f0*/  LDS R22, [R24+0x180] ;  /* 0x0001800018167984 */ /* 0x000ee20000000800 */
[----:B0-----:R-:W-:-:S03]  /*0700*/  FFMA R8, R8, R12, R23 ;  /* 0x0000000c08087223 */ /* 0x001fc60000000017 */
[----:B------:R-:W-:Y:S01]  /*0710*/  LDS R23, [R24+0x200] ;  /* 0x0002000018177984 */ /* 0x000fe20000000800 */
[----:B-1----:R-:W-:-:S03]  /*0720*/  FFMA R26, R27, R9, R8 ;  /* 0x000000091b1a7223 */ /* 0x002fc60000000008 */
[----:B------:R-:W0:Y:S01]  /*0730*/  LDS.128 R12, [R25+0x10] ;  /* 0x00001000190c7984 */ /* 0x000e220000000c00 */
[----:B--2---:R-:W-:-:S03]  /*0740*/  FFMA R21, R21, R10, R26 ;  /* 0x0000000a15157223 */ /* 0x004fc6000000001a */
[----:B------:R-:W1:Y:S01]  /*0750*/  LDS R27, [R24+0x280] ;  /* 0x00028000181b7984 */ /* 0x000e620000000800 */
[----:B---3--:R-:W-:-:S03]  /*0760*/  FFMA R11, R22, R11, R21 ;  /* 0x0000000b160b7223 */ /* 0x008fc60000000015 */
[----:B------:R-:W2:Y:S04]  /*0770*/  LDS R9, [R24+0x300] ;  /* 0x0003000018097984 */ /* 0x000ea80000000800 */
[----:B------:R-:W3:Y:S01]  /*0780*/  LDS R8, [R24+0x380] ;  /* 0x0003800018087984 */ /* 0x000ee20000000800 */
[----:B0-----:R-:W-:-:S04]  /*0790*/  FFMA R12, R12, R23, R11 ;  /* 0x000000170c0c7223 */ /* 0x001fc8000000000b */
[----:B-1----:R-:W-:-:S04]  /*07a0*/  FFMA R12, R27, R13, R12 ;  /* 0x0000000d1b0c7223 */ /* 0x002fc8000000000c */
[----:B--2---:R-:W-:-:S04]  /*07b0*/  FFMA R9, R9, R14, R12 ;  /* 0x0000000e09097223 */ /* 0x004fc8000000000c */
[----:B---3--:R-:W-:-:S07]  /*07c0*/  FFMA R23, R8, R15, R9 ;  /* 0x0000000f08177223 */ /* 0x008fce0000000009 */
.L_x_3:
[----:B------:R-:W-:Y:S05]  /*07d0*/  BRA.U !UP1, `(.L_x_2) ;  /* 0x0000000109787547 */ /* 0x000fea000b800000 */
[----:B------:R-:W-:Y:S02]  /*07e0*/  UIADD3 UR5, UPT, UPT, UR10, -0x1, URZ ;  /* 0xffffffff0a057890 */ /* 0x000fe4000fffe0ff */
[----:B------:R-:W-:Y:S02]  /*07f0*/  UISETP.NE.AND UP1, UPT, UR12, URZ, UPT ;  /* 0x000000ff0c00728c */ /* 0x000fe4000bf25270 */
[----:B------:R-:W-:-:S09]  /*0800*/  UISETP.GE.U32.AND UP0, UPT, UR5, 0x3, UPT ;  /* 0x000000030500788c */ /* 0x000fd2000bf06070 */
[----:B------:R-:W-:Y:S05]  /*0810*/  BRA.U !UP0, `(.L_x_4) ;  /* 0x0000000108307547 */ /* 0x000fea000b800000 */
[C---:B------:R-:W-:Y:S02]  /*0820*/  LEA R8, R20.reuse, R7, 0x2 ;  /* 0x0000000714087211 */ /* 0x040fe400078e10ff */
[C---:B------:R-:W-:Y:S02]  /*0830*/  LEA R12, R20.reuse, R2, 0x7 ;  /* 0x00000002140c7211 */ /* 0x040fe400078e38ff */
[----:B------:R-:W-:Y:S02]  /*0840*/  IADD3 R20, PT, PT, R20, 0x4, RZ ;  /* 0x0000000414147810 */ /* 0x000fe40007ffe0ff */
[----:B0-----:R-:W-:Y:S04]  /*0850*/  LDS.128 R8, [R8] ;  /* 0x0000000008087984 */ /* 0x001fe80000000c00 */
[----:B------:R-:W0:Y:S04]  /*0860*/  LDS R13, [R12] ;  /* 0x000000000c0d7984 */ /* 0x000e280000000800 */
[----:B------:R-:W1:Y:S04]  /*0870*/  LDS R15, [R12+0x80] ;  /* 0x000080000c0f7984 */ /* 0x000e680000000800 */
[----:B------:R-:W2:Y:S04]  /*0880*/  LDS R22, [R12+0x100] ;  /* 0x000100000c167984 */ /* 0x000ea80000000800 */
[----:B------:R-:W3:Y:S01]  /*0890*/  LDS R21, [R12+0x180] ;  /* 0x000180000c157984 */ /* 0x000ee20000000800 */
[----:B0-----:R-:W-:-:S04]  /*08a0*/  FFMA R14, R8, R13, R23 ;  /* 0x0000000d080e7223 */ /* 0x001fc80000000017 */
[----:B-1----:R-:W-:-:S04]  /*08b0*/  FFMA R9, R15, R9, R14 ;  /* 0x000000090f097223 */ /* 0x002fc8000000000e */
[----:B--2---:R-:W-:-:S04]  /*08c0*/  FFMA R10, R22, R10, R9 ;  /* 0x0000000a160a7223 */ /* 0x004fc80000000009 */
[----:B---3--:R-:W-:-:S07]  /*08d0*/  FFMA R23, R21, R11, R10 ;  /* 0x0000000b15177223 */ /* 0x008fce000000000a */
.L_x_4:
[----:B------:R-:W-:Y:S05]  /*08e0*/  BRA.U !UP1, `(.L_x_2) ;  /* 0x0000000109347547 */ /* 0x000fea000b800000 */
[C---:B------:R-:W-:Y:S01]  /*08f0*/  LEA R8, R20.reuse, R7, 0x2 ;  /* 0x0000000714087211 */ /* 0x040fe200078e10ff */
[----:B------:R-:W-:Y:S01]  /*0900*/  UISETP.NE.AND UP0, UPT, UR12, 0x1, UPT ;  /* 0x000000010c00788c */ /* 0x000fe2000bf05270 */
[----:B------:R-:W-:-:S04]  /*0910*/  LEA R20, R20, R2, 0x7 ;  /* 0x0000000214147211 */ /* 0x000fc800078e38ff */
[----:B0-----:R-:W-:Y:S04]  /*0920*/  LDS.128 R8, [R8] ;  /* 0x0000000008087984 */ /* 0x001fe80000000c00 */
[----:B------:R-:W0:Y:S02]  /*0930*/  LDS R12, [R20] ;  /* 0x00000000140c7984 */ /* 0x000e240000000800 */
[----:B0-----:R-:W-:Y:S01]  /*0940*/  FFMA R23, R8, R12, R23 ;  /* 0x0000000c08177223 */ /* 0x001fe20000000017 */
[----:B------:R-:W-:Y:S06]  /*0950*/  BRA.U !UP0, `(.L_x_2) ;  /* 0x0000000108187547 */ /* 0x000fec000b800000 */
[----:B------:R-:W-:Y:S01]  /*0960*/  UISETP.NE.AND UP0, UPT, UR12, 0x2, UPT ;  /* 0x000000020c00788c */ /* 0x000fe2000bf05270 */
[----:B------:R-:W0:Y:S05]  /*0970*/  LDS R8, [R20+0x80] ;  /* 0x0000800014087984 */ /* 0x000e2a0000000800 */
[----:B------:R-:W-:-:S13]  /*0980*/  PLOP3.LUT P1, PT, PT, PT, UP0, 0x80, 0x8 ;  /* 0x000000000008781c */ /* 0x000fda0003f2f008 */
[----:B------:R-:W1:Y:S01]  /*0990*/  @P1 LDS R12, [R20+0x100] ;  /* 0x00010000140c1984 */ /* 0x000e620000000800 */
[----:B0-----:R-:W-:-:S04]  /*09a0*/  FFMA R23, R8, R9, R23 ;  /* 0x0000000908177223 */ /* 0x001fc80000000017 */
[----:B-1----:R-:W-:-:S07]  /*09b0*/  @P1 FFMA R23, R12, R10, R23 ;  /* 0x0000000a0c171223 */ /* 0x002fce0000000017 */
.L_x_2:
[----:B------:R-:W-:Y:S01]  /*09c0*/  BAR.SYNC.DEFER_BLOCKING 0x0 ;  /* 0x0000000000007b1d */ /* 0x000fe20000010000 */
[----:B------:R-:W-:-:S05]  /*09d0*/  UIADD3 UR4, UPT, UPT, UR8, UR4, URZ ;  /* 0x0000000408047290 */ /* 0x000fca000fffe0ff */
[----:B------:R-:W-:Y:S07]  /*09e0*/  @!P0 BRA `(.L_x_5) ;  /* 0xfffffff800188947 */ /* 0x000fee000383ffff */
[----:B------:R-:W1:Y:S01]  /*09f0*/  LDC.64 R2, c[0x0][0x390] ;  /* 0x0000e400ff027b82 */ /* 0x000e620000000a00 */
[----:B------:R-:W-:-:S04]  /*0a00*/  IMAD R17, R17, 0xc8, R18 ;  /* 0x000000c811117824 */ /* 0x000fc800078e0212 */
[----:B-1----:R-:W-:-:S05]  /*0a10*/  IMAD.WIDE.U32 R2, R17, 0x4, R2 ;  /* 0x0000000411027825 */ /* 0x002fca00078e0002 */
[----:B------:R-:W-:Y:S01]  /*0a20*/  STG.E desc[UR14][R2.64], R23 ;  /* 0x0000001702007986 */ /* 0x000fe2000c10190e */
[----:B------:R-:W-:Y:S05]  /*0a30*/  EXIT ;  /* 0x000000000000794d */ /* 0x000fea0003800000 */
.L_x_6:
[----:B------:R-:W-:-:S00]  /*0a40*/  BRA `(.L_x_6) ;  /* 0xfffffffc00fc7947 */ /* 0x000fc0000383ffff */
[----:B------:R-:W-:-:S00]  /*0a50*/  NOP ;  /* 0x0000000000007918 */ /* 0x000fc00000000000 */
        /* <DEDUP_REMOVED lines=10> */
.L_x_7:


//--------------------- .nv.shared._Z10matrixMultPfS_S_ --------------------------
	.section	.nv.shared._Z10matrixMultPfS_S_,"aw",@nobits
	.sectionflags	@""
	.align	4
.nv.shared._Z10matrixMultPfS_S_:
	.zero		9216


//--------------------- .nv.shared.reserved.0     --------------------------
	.section	.nv.shared.reserved.0,"aw",@nobits
	.weak		__nv_reservedSMEM_offset_0_alias
	.size		__nv_reservedSMEM_offset_0_alias, 0, 64
	.other		__nv_reservedSMEM_offset_0_alias,@"STO_CUDA_RESERVED_SHARED STV_DEFAULT"
__nv_reservedSMEM_offset_0_alias:
	.zero		0
	.zero		64


//--------------------- .nv.constant0._Z10matrixMultPfS_S_ --------------------------
	.section	.nv.constant0._Z10matrixMultPfS_S_,"a",@progbits
	.sectionflags	@""
	.align	4
.nv.constant0._Z10matrixMultPfS_S_:
	.zero		920


//--------------------- SYMBOLS --------------------------

	.type		.nv.reservedSmem.offset0,@object
	.size		.nv.reservedSmem.offset0,0x4
	.type		.nv.reservedSmem.cap,@object
	.size		.nv.reservedSmem.cap,0x4
